//
// Generated by NVIDIA NVVM Compiler
//
// Compiler Build ID: CL-36424714
// Cuda compilation tools, release 13.0, V13.0.88
// Based on NVVM 20.0.0
//

.version 9.0
.target sm_100
.address_size 64

	// .globl	_Z21multiplyMatricesOnGPUPfS_S_ii

.visible .entry _Z21multiplyMatricesOnGPUPfS_S_ii(
	.param .u64 .ptr .align 1 _Z21multiplyMatricesOnGPUPfS_S_ii_param_0,
	.param .u64 .ptr .align 1 _Z21multiplyMatricesOnGPUPfS_S_ii_param_1,
	.param .u64 .ptr .align 1 _Z21multiplyMatricesOnGPUPfS_S_ii_param_2,
	.param .u32 _Z21multiplyMatricesOnGPUPfS_S_ii_param_3,
	.param .u32 _Z21multiplyMatricesOnGPUPfS_S_ii_param_4
)
{
	.reg .b32 	%r<3>;
	.reg .b64 	%rd<5>;

	ld.param.u64 	%rd1, [_Z21multiplyMatricesOnGPUPfS_S_ii_param_2];
	cvta.to.global.u64 	%rd2, %rd1;
	mov.u32 	%r1, %tid.x;
	mul.wide.u32 	%rd3, %r1, 4;
	add.s64 	%rd4, %rd2, %rd3;
	mov.b32 	%r2, 1065353216;
	st.global.u32 	[%rd4], %r2;
	ret;

}
	// .globl	_Z37multiplyMatricesOnGPUWithSharedMemoryPfS_S_ii
.visible .entry _Z37multiplyMatricesOnGPUWithSharedMemoryPfS_S_ii(
	.param .u64 .ptr .align 1 _Z37multiplyMatricesOnGPUWithSharedMemoryPfS_S_ii_param_0,
	.param .u64 .ptr .align 1 _Z37multiplyMatricesOnGPUWithSharedMemoryPfS_S_ii_param_1,
	.param .u64 .ptr .align 1 _Z37multiplyMatricesOnGPUWithSharedMemoryPfS_S_ii_param_2,
	.param .u32 _Z37multiplyMatricesOnGPUWithSharedMemoryPfS_S_ii_param_3,
	.param .u32 _Z37multiplyMatricesOnGPUWithSharedMemoryPfS_S_ii_param_4
)
{
	.reg .b32 	%r<3>;
	.reg .b64 	%rd<5>;

	ld.param.u64 	%rd1, [_Z37multiplyMatricesOnGPUWithSharedMemoryPfS_S_ii_param_2];
	cvta.to.global.u64 	%rd2, %rd1;
	mov.u32 	%r1, %tid.x;
	mul.wide.u32 	%rd3, %r1, 4;
	add.s64 	%rd4, %rd2, %rd3;
	mov.b32 	%r2, 1065353216;
	st.global.u32 	[%rd4], %r2;
	ret;

}


// ===== COMPILED SASS (sm_100) =====

	.target	sm_100

	.elftype	@"ET_EXEC"


//--------------------- .note.nv.tkinfo           --------------------------
	.section	.note.nv.tkinfo,"",@"SHT_NOTE"
	.sectionflags	@"SHF_NOTE_NV_TKINFO"
	.tkinfo
        /*0018*/ 	.word	0x00000002
        /*0030*/ 	.string	""
        /*0030*/ 	.string	"ptxas"
        /*0030*/ 	.string	"Cuda compilation tools, release 13.0, V13.0.88"
        /*0030*/ 	.string	"Build cuda_13.0.r13.0/compiler.36424714_0"
        /*0030*/ 	.string	"-arch sm_100 -m 64 "



//--------------------- .note.nv.cuinfo           --------------------------
	.section	.note.nv.cuinfo,"",@"SHT_NOTE"
	.sectionflags	@"SHF_NOTE_NV_CUINFO"
        /*0018*/ 	.short	0x0002
        /*001a*/ 	.short	0x0064
        /*001c*/ 	.short	0x0082
	.zero		2


//--------------------- .nv.info                  --------------------------
	.section	.nv.info,"",@"SHT_CUDA_INFO"
	.align	4


	//----- nvinfo : EIATTR_REGCOUNT
	.align		4
        /*0000*/ 	.byte	0x04, 0x2f
        /*0002*/ 	.short	(.L_1 - .L_0)
	.align		4
.L_0:
        /*0004*/ 	.word	index@(_Z21multiplyMatricesOnGPUPfS_S_ii)
        /*0008*/ 	.word	0x0000000a


	//----- nvinfo : EIATTR_FRAME_SIZE
	.align		4
.L_1:
        /*000c*/ 	.byte	0x04, 0x11
        /*000e*/ 	.short	(.L_3 - .L_2)
	.align		4
.L_2:
        /*0010*/ 	.word	index@(_Z21multiplyMatricesOnGPUPfS_S_ii)
        /*0014*/ 	.word	0x00000000


	//----- nvinfo : EIATTR_REGCOUNT
	.align		4
.L_3:
        /*0018*/ 	.byte	0x04, 0x2f
        /*001a*/ 	.short	(.L_5 - .L_4)
	.align		4
.L_4:
        /*001c*/ 	.word	index@(_Z37multiplyMatricesOnGPUWithSharedMemoryPfS_S_ii)
        /*0020*/ 	.word	0x0000000a


	//----- nvinfo : EIATTR_FRAME_SIZE
	.align		4
.L_5:
        /*0024*/ 	.byte	0x04, 0x11
        /*0026*/ 	.short	(.L_7 - .L_6)
	.align		4
.L_6:
        /*0028*/ 	.word	index@(_Z37multiplyMatricesOnGPUWithSharedMemoryPfS_S_ii)
        /*002c*/ 	.word	0x00000000


	//----- nvinfo : EIATTR_MIN_STACK_SIZE
	.align		4
.L_7:
        /*0030*/ 	.byte	0x04, 0x12
        /*0032*/ 	.short	(.L_9 - .L_8)
	.align		4
.L_8:
        /*0034*/ 	.word	index@(_Z37multiplyMatricesOnGPUWithSharedMemoryPfS_S_ii)
        /*0038*/ 	.word	0x00000000


	//----- nvinfo : EIATTR_MIN_STACK_SIZE
	.align		4
.L_9:
        /*003c*/ 	.byte	0x04, 0x12
        /*003e*/ 	.short	(.L_11 - .L_10)
	.align		4
.L_10:
        /*0040*/ 	.word	index@(_Z21multiplyMatricesOnGPUPfS_S_ii)
        /*0044*/ 	.word	0x00000000
.L_11:


//--------------------- .nv.compat                --------------------------
	.section	.nv.compat,"",@"SHT_CUDA_COMPAT_INFO"
	.align	4
        /*0000*/ 	.byte	0x02, 0x09, 0x00, 0x00, 0x02, 0x02, 0x01, 0x00, 0x02, 0x05, 0x05, 0x00, 0x03, 0x07, 0x01, 0x01
        /*0010*/ 	.byte	0x02, 0x03, 0x00, 0x00, 0x02, 0x06, 0x01, 0x00, 0x04, 0x0b, 0x08, 0x00, 0x09, 0x00, 0x00, 0x00
        /*0020*/ 	.byte	0x00, 0x00, 0x00, 0x00


//--------------------- .nv.info._Z37multiplyMatricesOnGPUWithSharedMemoryPfS_S_ii --------------------------
	.section	.nv.info._Z37multiplyMatricesOnGPUWithSharedMemoryPfS_S_ii,"",@"SHT_CUDA_INFO"
	.sectionflags	@""
	.align	4


	//----- nvinfo : EIATTR_CUDA_API_VERSION
	.align		4
        /*0000*/ 	.byte	0x04, 0x37
        /*0002*/ 	.short	(.L_13 - .L_12)
.L_12:
        /*0004*/ 	.word	0x00000082


	//----- nvinfo : EIATTR_KPARAM_INFO
	.align		4
.L_13:
        /*0008*/ 	.byte	0x04, 0x17
        /*000a*/ 	.short	(.L_15 - .L_14)
.L_14:
        /*000c*/ 	.word	0x00000000
        /*0010*/ 	.short	0x0004
        /*0012*/ 	.short	0x001c
        /*0014*/ 	.byte	0x00, 0xf0, 0x11, 0x00


	//----- nvinfo : EIATTR_KPARAM_INFO
	.align		4
.L_15:
        /*0018*/ 	.byte	0x04, 0x17
        /*001a*/ 	.short	(.L_17 - .L_16)
.L_16:
        /*001c*/ 	.word	0x00000000
        /*0020*/ 	.short	0x0003
        /*0022*/ 	.short	0x0018
        /*0024*/ 	.byte	0x00, 0xf0, 0x11, 0x00


	//----- nvinfo : EIATTR_KPARAM_INFO
	.align		4
.L_17:
        /*0028*/ 	.byte	0x04, 0x17
        /*002a*/ 	.short	(.L_19 - .L_18)
.L_18:
        /*002c*/ 	.word	0x00000000
        /*0030*/ 	.short	0x0002
        /*0032*/ 	.short	0x0010
        /*0034*/ 	.byte	0x00, 0xf5, 0x21, 0x00


	//----- nvinfo : EIATTR_KPARAM_INFO
	.align		4
.L_19:
        /*0038*/ 	.byte	0x04, 0x17
        /*003a*/ 	.short	(.L_21 - .L_20)
.L_20:
        /*003c*/ 	.word	0x00000000
        /*0040*/ 	.short	0x0001
        /*0042*/ 	.short	0x0008
        /*0044*/ 	.byte	0x00, 0xf5, 0x21, 0x00


	//----- nvinfo : EIATTR_KPARAM_INFO
	.align		4
.L_21:
        /*0048*/ 	.byte	0x04, 0x17
        /*004a*/ 	.short	(.L_23 - .L_22)
.L_22:
        /*004c*/ 	.word	0x00000000
        /*0050*/ 	.short	0x0000
        /*0052*/ 	.short	0x0000
        /*0054*/ 	.byte	0x00, 0xf5, 0x21, 0x00


	//----- nvinfo : EIATTR_SPARSE_MMA_MASK
	.align		4
.L_23:
        /*0058*/ 	.byte	0x03, 0x50
        /*005a*/ 	.short	0x0000


	//----- nvinfo : EIATTR_MAXREG_COUNT
	.align		4
        /*005c*/ 	.byte	0x03, 0x1b
        /*005e*/ 	.short	0x00ff


	//----- nvinfo : EIATTR_MERCURY_ISA_VERSION
	.align		4
        /*0060*/ 	.byte	0x03, 0x5f
        /*0062*/ 	.short	0x0101


	//----- nvinfo : EIATTR_VRC_CTA_INIT_COUNT
	.align		4
        /*0064*/ 	.byte	0x02, 0x4a
	.zero		1
	.zero		1


	//----- nvinfo : EIATTR_EXIT_INSTR_OFFSETS
	.align		4
        /*0068*/ 	.byte	0x04, 0x1c
        /*006a*/ 	.short	(.L_25 - .L_24)


	//   ....[0]....
.L_24:
        /*006c*/ 	.word	0x00000070


	//----- nvinfo : EIATTR_CBANK_PARAM_SIZE
	.align		4
.L_25:
        /*0070*/ 	.byte	0x03, 0x19
        /*0072*/ 	.short	0x0020


	//----- nvinfo : EIATTR_PARAM_CBANK
	.align		4
        /*0074*/ 	.byte	0x04, 0x0a
        /*0076*/ 	.short	(.L_27 - .L_26)
	.align		4
.L_26:
        /*0078*/ 	.word	index@(.nv.constant0._Z37multiplyMatricesOnGPUWithSharedMemoryPfS_S_ii)
        /*007c*/ 	.short	0x0380
        /*007e*/ 	.short	0x0020


	//----- nvinfo : EIATTR_SW_WAR
	.align		4
.L_27:
        /*0080*/ 	.byte	0x04, 0x36
        /*0082*/ 	.short	(.L_29 - .L_28)
.L_28:
        /*0084*/ 	.word	0x00000008
.L_29:


//--------------------- .nv.info._Z21multiplyMatricesOnGPUPfS_S_ii --------------------------
	.section	.nv.info._Z21multiplyMatricesOnGPUPfS_S_ii,"",@"SHT_CUDA_INFO"
	.sectionflags	@""
	.align	4


	//----- nvinfo : EIATTR_CUDA_API_VERSION
	.align		4
        /*0000*/ 	.byte	0x04, 0x37
        /*0002*/ 	.short	(.L_31 - .L_30)
.L_30:
        /*0004*/ 	.word	0x00000082


	//----- nvinfo : EIATTR_KPARAM_INFO
	.align		4
.L_31:
        /*0008*/ 	.byte	0x04, 0x17
        /*000a*/ 	.short	(.L_33 - .L_32)
.L_32:
        /*000c*/ 	.word	0x00000000
        /*0010*/ 	.short	0x0004
        /*0012*/ 	.short	0x001c
        /*0014*/ 	.byte	0x00, 0xf0, 0x11, 0x00


	//----- nvinfo : EIATTR_KPARAM_INFO
	.align		4
.L_33:
        /*0018*/ 	.byte	0x04, 0x17
        /*001a*/ 	.short	(.L_35 - .L_34)
.L_34:
        /*001c*/ 	.word	0x00000000
        /*0020*/ 	.short	0x0003
        /*0022*/ 	.short	0x0018
        /*0024*/ 	.byte	0x00, 0xf0, 0x11, 0x00


	//----- nvinfo : EIATTR_KPARAM_INFO
	.align		4
.L_35:
        /*0028*/ 	.byte	0x04, 0x17
        /*002a*/ 	.short	(.L_37 - .L_36)
.L_36:
        /*002c*/ 	.word	0x00000000
        /*0030*/ 	.short	0x0002
        /*0032*/ 	.short	0x0010
        /*0034*/ 	.byte	0x00, 0xf5, 0x21, 0x00


	//----- nvinfo : EIATTR_KPARAM_INFO
	.align		4
.L_37:
        /*0038*/ 	.byte	0x04, 0x17
        /*003a*/ 	.short	(.L_39 - .L_38)
.L_38:
        /*003c*/ 	.word	0x00000000
        /*0040*/ 	.short	0x0001
        /*0042*/ 	.short	0x0008
        /*0044*/ 	.byte	0x00, 0xf5, 0x21, 0x00


	//----- nvinfo : EIATTR_KPARAM_INFO
	.align		4
.L_39:
        /*0048*/ 	.byte	0x04, 0x17
        /*004a*/ 	.short	(.L_41 - .L_40)
.L_40:
        /*004c*/ 	.word	0x00000000
        /*0050*/ 	.short	0x0000
        /*0052*/ 	.short	0x0000
        /*0054*/ 	.byte	0x00, 0xf5, 0x21, 0x00


	//----- nvinfo : EIATTR_SPARSE_MMA_MASK
	.align		4
.L_41:
        /*0058*/ 	.byte	0x03, 0x50
        /*005a*/ 	.short	0x0000


	//----- nvinfo : EIATTR_MAXREG_COUNT
	.align		4
        /*005c*/ 	.byte	0x03, 0x1b
        /*005e*/ 	.short	0x00ff


	//----- nvinfo : EIATTR_MERCURY_ISA_VERSION
	.align		4
        /*0060*/ 	.byte	0x03, 0x5f
        /*0062*/ 	.short	0x0101


	//----- nvinfo : EIATTR_VRC_CTA_INIT_COUNT
	.align		4
        /*0064*/ 	.byte	0x02, 0x4a
	.zero		1
	.zero		1


	//----- nvinfo : EIATTR_EXIT_INSTR_OFFSETS
	.align		4
        /*0068*/ 	.byte	0x04, 0x1c
        /*006a*/ 	.short	(.L_43 - .L_42)


	//   ....[0]....
.L_42:
        /*006c*/ 	.word	0x00000070


	//----- nvinfo : EIATTR_CBANK_PARAM_SIZE
	.align		4
.L_43:
        /*0070*/ 	.byte	0x03, 0x19
        /*0072*/ 	.short	0x0020


	//----- nvinfo : EIATTR_PARAM_CBANK
	.align		4
        /*0074*/ 	.byte	0x04, 0x0a
        /*0076*/ 	.short	(.L_45 - .L_44)
	.align		4
.L_44:
        /*0078*/ 	.word	index@(.nv.constant0._Z21multiplyMatricesOnGPUPfS_S_ii)
        /*007c*/ 	.short	0x0380
        /*007e*/ 	.short	0x0020


	//----- nvinfo : EIATTR_SW_WAR
	.align		4
.L_45:
        /*0080*/ 	.byte	0x04, 0x36
        /*0082*/ 	.short	(.L_47 - .L_46)
.L_46:
        /*0084*/ 	.word	0x00000008
.L_47:


//--------------------- .nv.callgraph             --------------------------
	.section	.nv.callgraph,"",@"SHT_CUDA_CALLGRAPH"
	.align	4
	.sectionentsize	8
	.align		4
        /*0000*/ 	.word	0x00000000
	.align		4
        /*0004*/ 	.word	0xffffffff
	.align		4
        /*0008*/ 	.word	0x00000000
	.align		4
        /*000c*/ 	.word	0xfffffffe
	.align		4
        /*0010*/ 	.word	0x00000000
	.align		4
        /*0014*/ 	.word	0xfffffffd
	.align		4
        /*0018*/ 	.word	0x00000000
	.align		4
        /*001c*/ 	.word	0xfffffffc


//--------------------- .text._Z37multiplyMatricesOnGPUWithSharedMemoryPfS_S_ii --------------------------
	.section	.text._Z37multiplyMatricesOnGPUWithSharedMemoryPfS_S_ii,"ax",@progbits
	.align	128
        .global         _Z37multiplyMatricesOnGPUWithSharedMemoryPfS_S_ii
        .type           _Z37multiplyMatricesOnGPUWithSharedMemoryPfS_S_ii,@function
        .size           _Z37multiplyMatricesOnGPUWithSharedMemoryPfS_S_ii,(.L_x_2 - _Z37multiplyMatricesOnGPUWithSharedMemoryPfS_S_ii)
        .other          _Z37multiplyMatricesOnGPUWithSharedMemoryPfS_S_ii,@"STO_CUDA_ENTRY STV_DEFAULT"
_Z37multiplyMatricesOnGPUWithSharedMemoryPfS_S_ii:
.text._Z37multiplyMatricesOnGPUWithSharedMemoryPfS_S_ii:
[----:B------:R-:W-:Y:S01]  /*0000*/  LDC R1, c[0x0][0x37c] ;  /* 0x0000df00ff017b82 */ /* 0x000fe20000000800 */
[----:B------:R-:W0:Y:S07]  /*0010*/  S2R R5, SR_TID.X ;  /* 0x0000000000057919 */ /* 0x000e2e0000002100 */
[----:B------:R-:W0:Y:S01]  /*0020*/  LDC.64 R2, c[0x0][0x390] ;  /* 0x0000e400ff027b82 */ /* 0x000e220000000a00 */
[----:B------:R-:W1:Y:S01]  /*0030*/  LDCU.64 UR4, c[0x0][0x358] ;  /* 0x00006b00ff0477ac */ /* 0x000e620008000a00 */
[----:B------:R-:W-:-:S02]  /*0040*/  HFMA2 R7, -RZ, RZ, 1.875, 0 ;  /* 0x3f800000ff077431 */ /* 0x000fc400000001ff */
[----:B0-----:R-:W-:-:S05]  /*0050*/  IMAD.WIDE.U32 R2, R5, 0x4, R2 ;  /* 0x0000000405027825 */ /* 0x001fca00078e0002 */
[----:B-1----:R-:W-:Y:S01]  /*0060*/  STG.E desc[UR4][R2.64], R7 ;  /* 0x0000000702007986 */ /* 0x002fe2000c101904 */
[----:B------:R-:W-:Y:S05]  /*0070*/  EXIT ;  /* 0x000000000000794d */ /* 0x000fea0003800000 */
.L_x_0:
[----:B------:R-:W-:-:S00]  /*0080*/  BRA `(.L_x_0) ;  /* 0xfffffffc00fc7947 */ /* 0x000fc0000383ffff */
[----:B------:R-:W-:-:S00]  /*0090*/  NOP ;  /* 0x0000000000007918 */ /* 0x000fc00000000000 */
        /* <DEDUP_REMOVED lines=14> */
.L_x_2:


//--------------------- .text._Z21multiplyMatricesOnGPUPfS_S_ii --------------------------
	.section	.text._Z21multiplyMatricesOnGPUPfS_S_ii,"ax",@progbits
	.align	128
        .global         _Z21multiplyMatricesOnGPUPfS_S_ii
        .type           _Z21multiplyMatricesOnGPUPfS_S_ii,@function
        .size           _Z21multiplyMatricesOnGPUPfS_S_ii,(.L_x_3 - _Z21multiplyMatricesOnGPUPfS_S_ii)
        .other          _Z21multiplyMatricesOnGPUPfS_S_ii,@"STO_CUDA_ENTRY STV_DEFAULT"
_Z21multiplyMatricesOnGPUPfS_S_ii:
.text._Z21multiplyMatricesOnGPUPfS_S_ii:
        /* <DEDUP_REMOVED lines=8> */
.L_x_1:
        /* <DEDUP_REMOVED lines=16> */
.L_x_3:


//--------------------- .nv.shared.reserved.0     --------------------------
	.section	.nv.shared.reserved.0,"aw",@nobits
	.weak		__nv_reservedSMEM_offset_0_alias
	.size		__nv_reservedSMEM_offset_0_alias, 0, 64
	.other		__nv_reservedSMEM_offset_0_alias,@"STO_CUDA_RESERVED_SHARED STV_DEFAULT"
__nv_reservedSMEM_offset_0_alias:
	.zero		0
	.zero		64


//--------------------- .nv.constant0._Z37multiplyMatricesOnGPUWithSharedMemoryPfS_S_ii --------------------------
	.section	.nv.constant0._Z37multiplyMatricesOnGPUWithSharedMemoryPfS_S_ii,"a",@progbits
	.sectionflags	@""
	.align	4
.nv.constant0._Z37multiplyMatricesOnGPUWithSharedMemoryPfS_S_ii:
	.zero		928


//--------------------- .nv.constant0._Z21multiplyMatricesOnGPUPfS_S_ii --------------------------
	.section	.nv.constant0._Z21multiplyMatricesOnGPUPfS_S_ii,"a",@progbits
	.sectionflags	@""
	.align	4
.nv.constant0._Z21multiplyMatricesOnGPUPfS_S_ii:
	.zero		928


//--------------------- SYMBOLS --------------------------

	.type		.nv.reservedSmem.offset0,@object
	.size		.nv.reservedSmem.offset0,0x4
